//
// Generated by NVIDIA NVVM Compiler
//
// Compiler Build ID: CL-36424714
// Cuda compilation tools, release 13.0, V13.0.88
// Based on NVVM 20.0.0
//

.version 9.0
.target sm_100
.address_size 64

	// .globl	_Z19imma8832NaiveKernelPKjS0_Pj
.extern .func  (.param .b32 func_retval0) vprintf
(
	.param .b64 vprintf_param_0,
	.param .b64 vprintf_param_1
)
;
// _ZZ19imma8832NaiveKernelPKjS0_PjE7shmem_A has been demoted
// _ZZ19imma8832NaiveKernelPKjS0_PjE7shmem_B has been demoted
// _ZZ19imma8832NaiveKernelPKjS0_PjE7shmem_C has been demoted
.global .align 1 .b8 $str[70] = {84, 104, 114, 101, 97, 100, 37, 117, 32, 105, 109, 109, 97, 32, 115, 116, 97, 114, 116, 115, 32, 97, 116, 32, 99, 121, 99, 108, 101, 32, 37, 117, 44, 32, 101, 110, 100, 115, 32, 97, 116, 32, 99, 121, 99, 108, 101, 32, 37, 117, 44, 32, 116, 97, 107, 101, 115, 32, 37, 117, 32, 99, 121, 99, 108, 101, 115, 46, 10};

.visible .entry _Z19imma8832NaiveKernelPKjS0_Pj(
	.param .u64 .ptr .align 1 _Z19imma8832NaiveKernelPKjS0_Pj_param_0,
	.param .u64 .ptr .align 1 _Z19imma8832NaiveKernelPKjS0_Pj_param_1,
	.param .u64 .ptr .align 1 _Z19imma8832NaiveKernelPKjS0_Pj_param_2
)
{
	.local .align 16 .b8 	__local_depot0[16];
	.reg .b64 	%SP;
	.reg .b64 	%SPL;
	.reg .pred 	%p<3>;
	.reg .b32 	%r<146>;
	.reg .b64 	%rd<17>;
	// demoted variable
	.shared .align 4 .b8 _ZZ19imma8832NaiveKernelPKjS0_PjE7shmem_A[128];
	// demoted variable
	.shared .align 4 .b8 _ZZ19imma8832NaiveKernelPKjS0_PjE7shmem_B[128];
	// demoted variable
	.shared .align 4 .b8 _ZZ19imma8832NaiveKernelPKjS0_PjE7shmem_C[2560];
	mov.u64 	%SPL, __local_depot0;
	cvta.local.u64 	%SP, %SPL;
	ld.param.u64 	%rd1, [_Z19imma8832NaiveKernelPKjS0_Pj_param_0];
	ld.param.u64 	%rd2, [_Z19imma8832NaiveKernelPKjS0_Pj_param_1];
	mov.u32 	%r4, %tid.x;
	and.b32  	%r1, %r4, 31;
	setp.gt.u32 	%p1, %r1, 7;
	@%p1 bra 	$L__BB0_2;
	cvta.to.global.u64 	%rd4, %rd1;
	cvta.to.global.u64 	%rd5, %rd2;
	shl.b32 	%r5, %r1, 4;
	mov.u32 	%r6, _ZZ19imma8832NaiveKernelPKjS0_PjE7shmem_A;
	add.s32 	%r7, %r6, %r5;
	shl.b32 	%r8, %r1, 2;
	mul.wide.u32 	%rd6, %r8, 4;
	add.s64 	%rd7, %rd4, %rd6;
	ld.global.nc.v4.u32 	{%r9, %r10, %r11, %r12}, [%rd7];
	st.shared.v4.u32 	[%r7], {%r9, %r10, %r11, %r12};
	mov.u32 	%r13, _ZZ19imma8832NaiveKernelPKjS0_PjE7shmem_B;
	add.s32 	%r14, %r13, %r5;
	add.s64 	%rd8, %rd5, %rd6;
	ld.global.nc.v4.u32 	{%r15, %r16, %r17, %r18}, [%rd8];
	st.shared.v4.u32 	[%r14], {%r15, %r16, %r17, %r18};
$L__BB0_2:
	shl.b32 	%r121, %r4, 4;
	and.b32  	%r122, %r121, 112;
	mov.u32 	%r123, _ZZ19imma8832NaiveKernelPKjS0_PjE7shmem_A;
	add.s32 	%r38, %r123, %r122;
	// begin inline asm
	ldmatrix.sync.aligned.m8n8.x1.shared.b16 {%r19}, [%r38];

	// end inline asm
	// begin inline asm
	ldmatrix.sync.aligned.m8n8.x1.shared.b16 {%r21}, [%r38];

	// end inline asm
	// begin inline asm
	ldmatrix.sync.aligned.m8n8.x1.shared.b16 {%r23}, [%r38];

	// end inline asm
	// begin inline asm
	ldmatrix.sync.aligned.m8n8.x1.shared.b16 {%r25}, [%r38];

	// end inline asm
	// begin inline asm
	ldmatrix.sync.aligned.m8n8.x1.shared.b16 {%r27}, [%r38];

	// end inline asm
	// begin inline asm
	ldmatrix.sync.aligned.m8n8.x1.shared.b16 {%r29}, [%r38];

	// end inline asm
	// begin inline asm
	ldmatrix.sync.aligned.m8n8.x1.shared.b16 {%r31}, [%r38];

	// end inline asm
	// begin inline asm
	ldmatrix.sync.aligned.m8n8.x1.shared.b16 {%r33}, [%r38];

	// end inline asm
	// begin inline asm
	ldmatrix.sync.aligned.m8n8.x1.shared.b16 {%r35}, [%r38];

	// end inline asm
	// begin inline asm
	ldmatrix.sync.aligned.m8n8.x1.shared.b16 {%r37}, [%r38];

	// end inline asm
	mov.u32 	%r124, _ZZ19imma8832NaiveKernelPKjS0_PjE7shmem_B;
	add.s32 	%r58, %r124, %r122;
	// begin inline asm
	ldmatrix.sync.aligned.m8n8.x1.shared.b16 {%r39}, [%r58];

	// end inline asm
	// begin inline asm
	ldmatrix.sync.aligned.m8n8.x1.shared.b16 {%r41}, [%r58];

	// end inline asm
	// begin inline asm
	ldmatrix.sync.aligned.m8n8.x1.shared.b16 {%r43}, [%r58];

	// end inline asm
	// begin inline asm
	ldmatrix.sync.aligned.m8n8.x1.shared.b16 {%r45}, [%r58];

	// end inline asm
	// begin inline asm
	ldmatrix.sync.aligned.m8n8.x1.shared.b16 {%r47}, [%r58];

	// end inline asm
	// begin inline asm
	ldmatrix.sync.aligned.m8n8.x1.shared.b16 {%r49}, [%r58];

	// end inline asm
	// begin inline asm
	ldmatrix.sync.aligned.m8n8.x1.shared.b16 {%r51}, [%r58];

	// end inline asm
	// begin inline asm
	ldmatrix.sync.aligned.m8n8.x1.shared.b16 {%r53}, [%r58];

	// end inline asm
	// begin inline asm
	ldmatrix.sync.aligned.m8n8.x1.shared.b16 {%r55}, [%r58];

	// end inline asm
	// begin inline asm
	ldmatrix.sync.aligned.m8n8.x1.shared.b16 {%r57}, [%r58];

	// end inline asm
	// begin inline asm
	mov.u32 %r59, %clock;
	// end inline asm
	mov.b32 	%r119, 0;
	// begin inline asm
	mma.sync.aligned.m8n8k32.row.col.s32.s4.u4.s32 {%r60, %r61}, {%r37}, {%r57}, {%r119, %r119};

	// end inline asm
	// begin inline asm
	mma.sync.aligned.m8n8k32.row.col.s32.s4.u4.s32 {%r66, %r67}, {%r37}, {%r57}, {%r119, %r119};

	// end inline asm
	// begin inline asm
	mma.sync.aligned.m8n8k32.row.col.s32.s4.u4.s32 {%r72, %r73}, {%r37}, {%r57}, {%r119, %r119};

	// end inline asm
	// begin inline asm
	mma.sync.aligned.m8n8k32.row.col.s32.s4.u4.s32 {%r78, %r79}, {%r37}, {%r57}, {%r119, %r119};

	// end inline asm
	// begin inline asm
	mma.sync.aligned.m8n8k32.row.col.s32.s4.u4.s32 {%r84, %r85}, {%r37}, {%r57}, {%r119, %r119};

	// end inline asm
	// begin inline asm
	mma.sync.aligned.m8n8k32.row.col.s32.s4.u4.s32 {%r90, %r91}, {%r37}, {%r57}, {%r119, %r119};

	// end inline asm
	// begin inline asm
	mma.sync.aligned.m8n8k32.row.col.s32.s4.u4.s32 {%r96, %r97}, {%r37}, {%r57}, {%r119, %r119};

	// end inline asm
	// begin inline asm
	mma.sync.aligned.m8n8k32.row.col.s32.s4.u4.s32 {%r102, %r103}, {%r37}, {%r57}, {%r119, %r119};

	// end inline asm
	// begin inline asm
	mma.sync.aligned.m8n8k32.row.col.s32.s4.u4.s32 {%r108, %r109}, {%r37}, {%r57}, {%r119, %r119};

	// end inline asm
	// begin inline asm
	mma.sync.aligned.m8n8k32.row.col.s32.s4.u4.s32 {%r114, %r115}, {%r37}, {%r57}, {%r119, %r119};

	// end inline asm
	// begin inline asm
	mov.u32 %r120, %clock;
	// end inline asm
	sub.s32 	%r125, %r120, %r59;
	add.u64 	%rd9, %SP, 0;
	add.u64 	%rd10, %SPL, 0;
	st.local.v4.u32 	[%rd10], {%r1, %r59, %r120, %r125};
	mov.u64 	%rd11, $str;
	cvta.global.u64 	%rd12, %rd11;
	{ // callseq 0, 0
	.param .b64 param0;
	st.param.b64 	[param0], %rd12;
	.param .b64 param1;
	st.param.b64 	[param1], %rd9;
	.param .b32 retval0;
	call.uni (retval0), 
	vprintf, 
	(
	param0, 
	param1
	);
	ld.param.b32 	%r126, [retval0];
	} // callseq 0
	shl.b32 	%r128, %r4, 3;
	and.b32  	%r129, %r128, 224;
	mov.u32 	%r130, _ZZ19imma8832NaiveKernelPKjS0_PjE7shmem_C;
	add.s32 	%r131, %r130, %r129;
	and.b32  	%r132, %r128, 24;
	add.s32 	%r133, %r131, %r132;
	st.shared.u32 	[%r133], %r60;
	st.shared.u32 	[%r133+4], %r61;
	st.shared.u32 	[%r133+256], %r66;
	st.shared.u32 	[%r133+260], %r67;
	st.shared.u32 	[%r133+512], %r72;
	st.shared.u32 	[%r133+516], %r73;
	st.shared.u32 	[%r133+768], %r78;
	st.shared.u32 	[%r133+772], %r79;
	st.shared.u32 	[%r133+1024], %r84;
	st.shared.u32 	[%r133+1028], %r85;
	st.shared.u32 	[%r133+1280], %r90;
	st.shared.u32 	[%r133+1284], %r91;
	st.shared.u32 	[%r133+1536], %r96;
	st.shared.u32 	[%r133+1540], %r97;
	st.shared.u32 	[%r133+1792], %r102;
	st.shared.u32 	[%r133+1796], %r103;
	st.shared.u32 	[%r133+2048], %r108;
	st.shared.u32 	[%r133+2052], %r109;
	st.shared.u32 	[%r133+2304], %r114;
	st.shared.u32 	[%r133+2308], %r115;
	setp.gt.u32 	%p2, %r1, 15;
	@%p2 bra 	$L__BB0_4;
	ld.param.u64 	%rd16, [_Z19imma8832NaiveKernelPKjS0_Pj_param_2];
	shl.b32 	%r134, %r1, 2;
	cvta.to.global.u64 	%rd13, %rd16;
	mul.wide.u32 	%rd14, %r134, 4;
	add.s64 	%rd15, %rd13, %rd14;
	shl.b32 	%r135, %r1, 4;
	and.b32  	%r136, %r135, 480;
	add.s32 	%r138, %r130, %r136;
	and.b32  	%r140, %r121, 16;
	add.s32 	%r141, %r138, %r140;
	ld.shared.v4.u32 	{%r142, %r143, %r144, %r145}, [%r141];
	st.global.v4.u32 	[%rd15], {%r142, %r143, %r144, %r145};
$L__BB0_4:
	ret;

}


// ===== COMPILED SASS (sm_100) =====

	.target	sm_100

	.elftype	@"ET_EXEC"


//--------------------- .note.nv.tkinfo           --------------------------
	.section	.note.nv.tkinfo,"",@"SHT_NOTE"
	.sectionflags	@"SHF_NOTE_NV_TKINFO"
	.tkinfo
        /*0018*/ 	.word	0x00000002
        /*0030*/ 	.string	""
        /*0030*/ 	.string	"ptxas"
        /*0030*/ 	.string	"Cuda compilation tools, release 13.0, V13.0.88"
        /*0030*/ 	.string	"Build cuda_13.0.r13.0/compiler.36424714_0"
        /*0030*/ 	.string	"-arch sm_100 -m 64 "



//--------------------- .note.nv.cuinfo           --------------------------
	.section	.note.nv.cuinfo,"",@"SHT_NOTE"
	.sectionflags	@"SHF_NOTE_NV_CUINFO"
        /*0018*/ 	.short	0x0002
        /*001a*/ 	.short	0x0064
        /*001c*/ 	.short	0x0082
	.zero		2


//--------------------- .nv.info                  --------------------------
	.section	.nv.info,"",@"SHT_CUDA_INFO"
	.align	4


	//----- nvinfo : EIATTR_REGCOUNT
	.align		4
        /*0000*/ 	.byte	0x04, 0x2f
        /*0002*/ 	.short	(.L_2 - .L_1)
	.align		4
.L_1:
        /*0004*/ 	.word	index@(_Z19imma8832NaiveKernelPKjS0_Pj)
        /*0008*/ 	.word	0x0000002c


	//----- nvinfo : EIATTR_FRAME_SIZE
	.align		4
.L_2:
        /*000c*/ 	.byte	0x04, 0x11
        /*000e*/ 	.short	(.L_4 - .L_3)
	.align		4
.L_3:
        /*0010*/ 	.word	index@($__internal_0_$__cuda_sm_9x_mma_sub_byte_internal_m8n8k32_s4_u4)
        /*0014*/ 	.word	0x00000010


	//----- nvinfo : EIATTR_FRAME_SIZE
	.align		4
.L_4:
        /*0018*/ 	.byte	0x04, 0x11
        /*001a*/ 	.short	(.L_6 - .L_5)
	.align		4
.L_5:
        /*001c*/ 	.word	index@(_Z19imma8832NaiveKernelPKjS0_Pj)
        /*0020*/ 	.word	0x00000010


	//----- nvinfo : EIATTR_MIN_STACK_SIZE
	.align		4
.L_6:
        /*0024*/ 	.byte	0x04, 0x12
        /*0026*/ 	.short	(.L_8 - .L_7)
	.align		4
.L_7:
        /*0028*/ 	.word	index@(_Z19imma8832NaiveKernelPKjS0_Pj)
        /*002c*/ 	.word	0x00000010
.L_8:


//--------------------- .nv.compat                --------------------------
	.section	.nv.compat,"",@"SHT_CUDA_COMPAT_INFO"
	.align	4
        /*0000*/ 	.byte	0x02, 0x09, 0x00, 0x00, 0x02, 0x02, 0x01, 0x00, 0x02, 0x05, 0x05, 0x00, 0x03, 0x07, 0x01, 0x01
        /*0010*/ 	.byte	0x02, 0x03, 0x00, 0x00, 0x02, 0x06, 0x01, 0x00, 0x04, 0x0b, 0x08, 0x00, 0x01, 0x00, 0x00, 0x00
        /*0020*/ 	.byte	0x00, 0x00, 0x00, 0x00


//--------------------- .nv.info._Z19imma8832NaiveKernelPKjS0_Pj --------------------------
	.section	.nv.info._Z19imma8832NaiveKernelPKjS0_Pj,"",@"SHT_CUDA_INFO"
	.sectionflags	@""
	.align	4


	//----- nvinfo : EIATTR_CUDA_API_VERSION
	.align		4
        /*0000*/ 	.byte	0x04, 0x37
        /*0002*/ 	.short	(.L_10 - .L_9)
.L_9:
        /*0004*/ 	.word	0x00000082


	//----- nvinfo : EIATTR_KPARAM_INFO
	.align		4
.L_10:
        /*0008*/ 	.byte	0x04, 0x17
        /*000a*/ 	.short	(.L_12 - .L_11)
.L_11:
        /*000c*/ 	.word	0x00000000
        /*0010*/ 	.short	0x0002
        /*0012*/ 	.short	0x0010
        /*0014*/ 	.byte	0x00, 0xf5, 0x21, 0x00


	//----- nvinfo : EIATTR_KPARAM_INFO
	.align		4
.L_12:
        /*0018*/ 	.byte	0x04, 0x17
        /*001a*/ 	.short	(.L_14 - .L_13)
.L_13:
        /*001c*/ 	.word	0x00000000
        /*0020*/ 	.short	0x0001
        /*0022*/ 	.short	0x0008
        /*0024*/ 	.byte	0x00, 0xf5, 0x21, 0x00


	//----- nvinfo : EIATTR_KPARAM_INFO
	.align		4
.L_14:
        /*0028*/ 	.byte	0x04, 0x17
        /*002a*/ 	.short	(.L_16 - .L_15)
.L_15:
        /*002c*/ 	.word	0x00000000
        /*0030*/ 	.short	0x0000
        /*0032*/ 	.short	0x0000
        /*0034*/ 	.byte	0x00, 0xf5, 0x21, 0x00


	//----- nvinfo : EIATTR_SPARSE_MMA_MASK
	.align		4
.L_16:
        /*0038*/ 	.byte	0x03, 0x50
        /*003a*/ 	.short	0x0000


	//----- nvinfo : EIATTR_MAXREG_COUNT
	.align		4
        /*003c*/ 	.byte	0x03, 0x1b
        /*003e*/ 	.short	0x00ff


	//----- nvinfo : EIATTR_EXTERNS
	.align		4
        /*0040*/ 	.byte	0x04, 0x0f
        /*0042*/ 	.short	(.L_18 - .L_17)


	//   ....[0]....
	.align		4
.L_17:
        /*0044*/ 	.word	index@(vprintf)


	//----- nvinfo : EIATTR_MERCURY_ISA_VERSION
	.align		4
.L_18:
        /*0048*/ 	.byte	0x03, 0x5f
        /*004a*/ 	.short	0x0101


	//----- nvinfo : EIATTR_VRC_CTA_INIT_COUNT
	.align		4
        /*004c*/ 	.byte	0x02, 0x4a
	.zero		1
	.zero		1


	//----- nvinfo : EIATTR_SYSCALL_OFFSETS
	.align		4
        /*0050*/ 	.byte	0x04, 0x46
        /*0052*/ 	.short	(.L_20 - .L_19)


	//   ....[0]....
.L_19:
        /*0054*/ 	.word	0x000004f0


	//----- nvinfo : EIATTR_EXIT_INSTR_OFFSETS
	.align		4
.L_20:
        /*0058*/ 	.byte	0x04, 0x1c
        /*005a*/ 	.short	(.L_22 - .L_21)


	//   ....[0]....
.L_21:
        /*005c*/ 	.word	0x00000640


	//   ....[1]....
        /*0060*/ 	.word	0x000006e0


	//----- nvinfo : EIATTR_CRS_STACK_SIZE
	.align		4
.L_22:
        /*0064*/ 	.byte	0x04, 0x1e
        /*0066*/ 	.short	(.L_24 - .L_23)
.L_23:
        /*0068*/ 	.word	0x00000000


	//----- nvinfo : EIATTR_CBANK_PARAM_SIZE
	.align		4
.L_24:
        /*006c*/ 	.byte	0x03, 0x19
        /*006e*/ 	.short	0x0018


	//----- nvinfo : EIATTR_PARAM_CBANK
	.align		4
        /*0070*/ 	.byte	0x04, 0x0a
        /*0072*/ 	.short	(.L_26 - .L_25)
	.align		4
.L_25:
        /*0074*/ 	.word	index@(.nv.constant0._Z19imma8832NaiveKernelPKjS0_Pj)
        /*0078*/ 	.short	0x0380
        /*007a*/ 	.short	0x0018


	//----- nvinfo : EIATTR_SW_WAR
	.align		4
.L_26:
        /*007c*/ 	.byte	0x04, 0x36
        /*007e*/ 	.short	(.L_28 - .L_27)
.L_27:
        /*0080*/ 	.word	0x00000008
.L_28:


//--------------------- .nv.callgraph             --------------------------
	.section	.nv.callgraph,"",@"SHT_CUDA_CALLGRAPH"
	.align	4
	.sectionentsize	8
	.align		4
        /*0000*/ 	.word	0x00000000
	.align		4
        /*0004*/ 	.word	0xffffffff
	.align		4
        /*0008*/ 	.word	index@(_Z19imma8832NaiveKernelPKjS0_Pj)
	.align		4
        /*000c*/ 	.word	index@(vprintf)
	.align		4
        /*0010*/ 	.word	0x00000000
	.align		4
        /*0014*/ 	.word	0xfffffffe
	.align		4
        /*0018*/ 	.word	0x00000000
	.align		4
        /*001c*/ 	.word	0xfffffffd
	.align		4
        /*0020*/ 	.word	0x00000000
	.align		4
        /*0024*/ 	.word	0xfffffffc


//--------------------- .nv.constant4             --------------------------
	.section	.nv.constant4,"a",@progbits
	.align	8
	.align		8
.nv.constant4:
        /*0000*/ 	.dword	vprintf
	.align		8
        /*0008*/ 	.dword	$str


//--------------------- .text._Z19imma8832NaiveKernelPKjS0_Pj --------------------------
	.section	.text._Z19imma8832NaiveKernelPKjS0_Pj,"ax",@progbits
	.align	128
        .global         _Z19imma8832NaiveKernelPKjS0_Pj
        .type           _Z19imma8832NaiveKernelPKjS0_Pj,@function
        .size           _Z19imma8832NaiveKernelPKjS0_Pj,(.L_x_2 - _Z19imma8832NaiveKernelPKjS0_Pj)
        .other          _Z19imma8832NaiveKernelPKjS0_Pj,@"STO_CUDA_ENTRY STV_DEFAULT"
_Z19imma8832NaiveKernelPKjS0_Pj:
.text._Z19imma8832NaiveKernelPKjS0_Pj:
[----:B------:R-:W0:Y:S01]  /*0000*/  LDC R1, c[0x0][0x37c] ;  /* 0x0000df00ff017b82 */ /* 0x000e220000000800 */
[----:B------:R-:W1:Y:S07]  /*0010*/  S2R R2, SR_TID.X ;  /* 0x0000000000027919 */ /* 0x000e6e0000002100 */
[----:B------:R-:W2:Y:S01]  /*0020*/  LDC.64 R8, c[0x0][0x380] ;  /* 0x0000e000ff087b82 */ /* 0x000ea20000000a00 */
[----:B------:R-:W3:Y:S01]  /*0030*/  LDCU.64 UR36, c[0x0][0x358] ;  /* 0x00006b00ff2477ac */ /* 0x000ee20008000a00 */
[----:B0-----:R-:W-:-:S06]  /*0040*/  VIADD R1, R1, 0xfffffff0 ;  /* 0xfffffff001017836 */ /* 0x001fcc0000000000 */
[----:B------:R-:W0:Y:S01]  /*0050*/  LDC.64 R4, c[0x0][0x388] ;  /* 0x0000e200ff047b82 */ /* 0x000e220000000a00 */
[----:B-1----:R-:W-:-:S04]  /*0060*/  LOP3.LUT R16, R2, 0x1f, RZ, 0xc0, !PT ;  /* 0x0000001f02107812 */ /* 0x002fc800078ec0ff */
[----:B------:R-:W-:-:S13]  /*0070*/  ISETP.GT.U32.AND P0, PT, R16, 0x7, PT ;  /* 0x000000071000780c */ /* 0x000fda0003f04070 */
[----:B------:R-:W-:-:S04]  /*0080*/  @!P0 IMAD.SHL.U32 R3, R16, 0x4, RZ ;  /* 0x0000000410038824 */ /* 0x000fc800078e00ff */
[----:B--2---:R-:W-:-:S04]  /*0090*/  @!P0 IMAD.WIDE.U32 R8, R3, 0x4, R8 ;  /* 0x0000000403088825 */ /* 0x004fc800078e0008 */
[----:B0-----:R-:W-:Y:S02]  /*00a0*/  @!P0 IMAD.WIDE.U32 R4, R3, 0x4, R4 ;  /* 0x0000000403048825 */ /* 0x001fe400078e0004 */
[----:B---3--:R-:W2:Y:S04]  /*00b0*/  @!P0 LDG.E.128.CONSTANT R8, desc[UR36][R8.64] ;  /* 0x0000002408088981 */ /* 0x008ea8000c1e9d00 */
[----:B------:R-:W3:Y:S01]  /*00c0*/  @!P0 LDG.E.128.CONSTANT R20, desc[UR36][R4.64] ;  /* 0x0000002404148981 */ /* 0x000ee2000c1e9d00 */
[----:B------:R-:W0:Y:S01]  /*00d0*/  S2UR UR6, SR_CgaCtaId ;  /* 0x00000000000679c3 */ /* 0x000e220000008800 */
[----:B------:R-:W-:Y:S01]  /*00e0*/  UMOV UR4, 0x400 ;  /* 0x0000040000047882 */ /* 0x000fe20000000000 */
[----:B------:R-:W-:Y:S01]  /*00f0*/  IMAD.SHL.U32 R2, R2, 0x10, RZ ;  /* 0x0000001002027824 */ /* 0x000fe200078e00ff */
[----:B------:R-:W-:-:S04]  /*0100*/  UIADD3 UR5, UPT, UPT, UR4, 0x80, URZ ;  /* 0x0000008004057890 */ /* 0x000fc8000fffe0ff */
[----:B------:R-:W-:Y:S01]  /*0110*/  LOP3.LUT R13, R2, 0x70, RZ, 0xc0, !PT ;  /* 0x00000070020d7812 */ /* 0x000fe200078ec0ff */
[----:B0-----:R-:W-:Y:S02]  /*0120*/  ULEA UR4, UR6, UR4, 0x18 ;  /* 0x0000000406047291 */ /* 0x001fe4000f8ec0ff */
[----:B------:R-:W-:-:S04]  /*0130*/  ULEA UR5, UR6, UR5, 0x18 ;  /* 0x0000000506057291 */ /* 0x000fc8000f8ec0ff */
[C---:B------:R-:W-:Y:S02]  /*0140*/  @!P0 LEA R0, R16.reuse, UR4, 0x4 ;  /* 0x0000000410008c11 */ /* 0x040fe4000f8e20ff */
[----:B------:R-:W-:-:S03]  /*0150*/  @!P0 LEA R12, R16, UR5, 0x4 ;  /* 0x00000005100c8c11 */ /* 0x000fc6000f8e20ff */
[----:B--2---:R0:W-:Y:S04]  /*0160*/  @!P0 STS.128 [R0], R8 ;  /* 0x0000000800008388 */ /* 0x0041e80000000c00 */
[----:B---3--:R1:W-:Y:S04]  /*0170*/  @!P0 STS.128 [R12], R20 ;  /* 0x000000140c008388 */ /* 0x0083e80000000c00 */
[----:B------:R1:W2:Y:S01]  /*0180*/  LDSM.16.M88 R3, [R13+UR4] ;  /* 0x000000040d03783b */ /* 0x0002a20008000000 */
[----:B------:R-:W3:Y:S03]  /*0190*/  LDCU UR4, c[0x0][0x2f8] ;  /* 0x00005f00ff0477ac */ /* 0x000ee60008000800 */
[----:B------:R1:W4:Y:S01]  /*01a0*/  LDSM.16.M88 R4, [R13+UR5] ;  /* 0x000000050d04783b */ /* 0x0003220008000000 */
[----:B------:R-:W5:Y:S01]  /*01b0*/  LDCU UR5, c[0x0][0x2fc] ;  /* 0x00005f80ff0577ac */ /* 0x000f620008000800 */
[----:B---3--:R-:W-:-:S05]  /*01c0*/  IADD3 R6, P0, PT, R1, UR4, RZ ;  /* 0x0000000401067c10 */ /* 0x008fca000ff1e0ff */
[----:B-----5:R-:W-:Y:S01]  /*01d0*/  IMAD.X R7, RZ, RZ, UR5, P0 ;  /* 0x00000005ff077e24 */ /* 0x020fe200080e06ff */
[----:B------:R-:W-:Y:S02]  /*01e0*/  CS2R.32 R17, SR_CLOCKLO ;  /* 0x0000000000117805 */ /* 0x000fe40000005000 */
[----:B0-----:R-:W-:Y:S01]  /*01f0*/  MOV R0, 0x220 ;  /* 0x0000022000007802 */ /* 0x001fe20000000f00 */
[----:B-1----:R-:W-:-:S06]  /*0200*/  UMOV UR4, URZ ;  /* 0x000000ff00047c82 */ /* 0x002fcc0008000000 */
[----:B--2-4-:R-:W-:Y:S05]  /*0210*/  CALL.REL.NOINC `($__internal_0_$__cuda_sm_9x_mma_sub_byte_internal_m8n8k32_s4_u4) ;  /* 0x0000000400347944 */ /* 0x014fea0003c00000 */
[----:B------:R-:W-:Y:S01]  /*0220*/  IMAD.MOV.U32 R38, RZ, RZ, R40 ;  /* 0x000000ffff267224 */ /* 0x000fe200078e0028 */
[----:B------:R-:W-:Y:S01]  /*0230*/  MOV R0, 0x260 ;  /* 0x0000026000007802 */ /* 0x000fe20000000f00 */
[----:B------:R-:W-:-:S07]  /*0240*/  IMAD.MOV.U32 R39, RZ, RZ, R41 ;  /* 0x000000ffff277224 */ /* 0x000fce00078e0029 */
[----:B------:R-:W-:Y:S05]  /*0250*/  CALL.REL.NOINC `($__internal_0_$__cuda_sm_9x_mma_sub_byte_internal_m8n8k32_s4_u4) ;  /* 0x0000000400247944 */ /* 0x000fea0003c00000 */
        /* <DEDUP_REMOVED lines=32> */
[----:B------:R-:W-:Y:S02]  /*0460*/  CS2R.32 R18, SR_CLOCKLO ;  /* 0x0000000000127805 */ /* 0x000fe40000005000 */
[----:B------:R-:W-:-:S03]  /*0470*/  MOV R8, 0x0 ;  /* 0x0000000000087802 */ /* 0x000fc60000000f00 */
[----:B------:R-:W-:Y:S01]  /*0480*/  IMAD.IADD R19, R18, 0x1, -R17 ;  /* 0x0000000112137824 */ /* 0x000fe200078e0a11 */
[----:B------:R-:W0:Y:S04]  /*0490*/  LDCU.64 UR4, c[0x4][0x8] ;  /* 0x01000100ff0477ac */ /* 0x000e280008000a00 */
[----:B------:R1:W-:Y:S01]  /*04a0*/  STL.128 [R1], R16 ;  /* 0x0000001001007387 */ /* 0x0003e20000100c00 */
[----:B------:R-:W2:Y:S01]  /*04b0*/  LDC.64 R8, c[0x4][R8] ;  /* 0x0100000008087b82 */ /* 0x000ea20000000a00 */
[----:B0-----:R-:W-:Y:S02]  /*04c0*/  IMAD.U32 R4, RZ, RZ, UR4 ;  /* 0x00000004ff047e24 */ /* 0x001fe4000f8e00ff */
[----:B-1----:R-:W-:-:S07]  /*04d0*/  IMAD.U32 R5, RZ, RZ, UR5 ;  /* 0x00000005ff057e24 */ /* 0x002fce000f8e00ff */
[----:B------:R-:W-:-:S07]  /*04e0*/  LEPC R20, `(.L_x_0) ;  /* 0x000000001014794e */ /* 0x000fce0000000000 */
[----:B--2---:R-:W-:Y:S05]  /*04f0*/  CALL.ABS.NOINC R8 ;  /* 0x0000000008007343 */ /* 0x004fea0003c00000 */
.L_x_0:
[----:B------:R-:W0:Y:S01]  /*0500*/  S2R R0, SR_TID.X ;  /* 0x0000000000007919 */ /* 0x000e220000002100 */
[----:B------:R-:W-:Y:S02]  /*0510*/  MOV R3, 0x400 ;  /* 0x0000040000037802 */ /* 0x000fe40000000f00 */
[----:B------:R-:W-:Y:S01]  /*0520*/  ISETP.GT.U32.AND P0, PT, R16, 0xf, PT ;  /* 0x0000000f1000780c */ /* 0x000fe20003f04070 */
[----:B------:R-:W1:Y:S02]  /*0530*/  S2R R4, SR_CgaCtaId ;  /* 0x0000000000047919 */ /* 0x000e640000008800 */
[----:B------:R-:W-:Y:S02]  /*0540*/  VIADD R3, R3, 0x100 ;  /* 0x0000010003037836 */ /* 0x000fe40000000000 */
[----:B0-----:R-:W-:-:S03]  /*0550*/  IMAD.SHL.U32 R0, R0, 0x8, RZ ;  /* 0x0000000800007824 */ /* 0x001fc600078e00ff */
[----:B-1----:R-:W-:Y:S02]  /*0560*/  LEA R4, R4, R3, 0x18 ;  /* 0x0000000304047211 */ /* 0x002fe400078ec0ff */
[C---:B------:R-:W-:Y:S02]  /*0570*/  LOP3.LUT R3, R0.reuse, 0xe0, RZ, 0xc0, !PT ;  /* 0x000000e000037812 */ /* 0x040fe400078ec0ff */
[----:B------:R-:W-:-:S04]  /*0580*/  LOP3.LUT R0, R0, 0x18, RZ, 0xc0, !PT ;  /* 0x0000001800007812 */ /* 0x000fc800078ec0ff */
[----:B------:R-:W-:-:S05]  /*0590*/  IADD3 R0, PT, PT, R0, R4, R3 ;  /* 0x0000000400007210 */ /* 0x000fca0007ffe003 */
[----:B------:R0:W-:Y:S04]  /*05a0*/  STS.64 [R0], R38 ;  /* 0x0000002600007388 */ /* 0x0001e80000000a00 */
[----:B------:R0:W-:Y:S04]  /*05b0*/  STS.64 [R0+0x100], R36 ;  /* 0x0001002400007388 */ /* 0x0001e80000000a00 */
[----:B------:R0:W-:Y:S04]  /*05c0*/  STS.64 [R0+0x200], R34 ;  /* 0x0002002200007388 */ /* 0x0001e80000000a00 */
[----:B------:R0:W-:Y:S04]  /*05d0*/  STS.64 [R0+0x300], R32 ;  /* 0x0003002000007388 */ /* 0x0001e80000000a00 */
[----:B------:R0:W-:Y:S04]  /*05e0*/  STS.64 [R0+0x400], R22 ;  /* 0x0004001600007388 */ /* 0x0001e80000000a00 */
[----:B------:R0:W-:Y:S04]  /*05f0*/  STS.64 [R0+0x500], R24 ;  /* 0x0005001800007388 */ /* 0x0001e80000000a00 */
[----:B------:R0:W-:Y:S04]  /*0600*/  STS.64 [R0+0x600], R26 ;  /* 0x0006001a00007388 */ /* 0x0001e80000000a00 */
[----:B------:R0:W-:Y:S04]  /*0610*/  STS.64 [R0+0x700], R28 ;  /* 0x0007001c00007388 */ /* 0x0001e80000000a00 */
[----:B------:R0:W-:Y:S04]  /*0620*/  STS.64 [R0+0x800], R30 ;  /* 0x0008001e00007388 */ /* 0x0001e80000000a00 */
[----:B------:R0:W-:Y:S01]  /*0630*/  STS.64 [R0+0x900], R40 ;  /* 0x0009002800007388 */ /* 0x0001e20000000a00 */
[----:B------:R-:W-:Y:S05]  /*0640*/  @P0 EXIT ;  /* 0x000000000000094d */ /* 0x000fea0003800000 */
[----:B0-----:R-:W-:Y:S01]  /*0650*/  IMAD.SHL.U32 R0, R16, 0x10, RZ ;  /* 0x0000001010007824 */ /* 0x001fe200078e00ff */
[----:B------:R-:W-:Y:S01]  /*0660*/  LOP3.LUT R2, R2, 0x10, RZ, 0xc0, !PT ;  /* 0x0000001002027812 */ /* 0x000fe200078ec0ff */
[----:B------:R-:W-:-:S03]  /*0670*/  IMAD.SHL.U32 R9, R16, 0x4, RZ ;  /* 0x0000000410097824 */ /* 0x000fc600078e00ff */
[----:B------:R-:W-:-:S04]  /*0680*/  LOP3.LUT R3, R0, 0x1e0, RZ, 0xc0, !PT ;  /* 0x000001e000037812 */ /* 0x000fc800078ec0ff */
[----:B------:R-:W-:Y:S02]  /*0690*/  IADD3 R4, PT, PT, R2, R4, R3 ;  /* 0x0000000402047210 */ /* 0x000fe40007ffe003 */
[----:B------:R-:W0:Y:S04]  /*06a0*/  LDC.64 R2, c[0x0][0x390] ;  /* 0x0000e400ff027b82 */ /* 0x000e280000000a00 */
[----:B------:R-:W1:Y:S01]  /*06b0*/  LDS.128 R4, [R4] ;  /* 0x0000000004047984 */ /* 0x000e620000000c00 */
[----:B0-----:R-:W-:-:S05]  /*06c0*/  IMAD.WIDE.U32 R2, R9, 0x4, R2 ;  /* 0x0000000409027825 */ /* 0x001fca00078e0002 */
[----:B-1----:R-:W-:Y:S01]  /*06d0*/  STG.E.128 desc[UR36][R2.64], R4 ;  /* 0x0000000402007986 */ /* 0x002fe2000c101d24 */
[----:B------:R-:W-:Y:S05]  /*06e0*/  EXIT ;  /* 0x000000000000794d */ /* 0x000fea0003800000 */
        .weak           $__internal_0_$__cuda_sm_9x_mma_sub_byte_internal_m8n8k32_s4_u4
        .type           $__internal_0_$__cuda_sm_9x_mma_sub_byte_internal_m8n8k32_s4_u4,@function
        .size           $__internal_0_$__cuda_sm_9x_mma_sub_byte_internal_m8n8k32_s4_u4,(.L_x_2 - $__internal_0_$__cuda_sm_9x_mma_sub_byte_internal_m8n8k32_s4_u4)
$__internal_0_$__cuda_sm_9x_mma_sub_byte_internal_m8n8k32_s4_u4:
[C---:B------:R-:W-:Y:S01]  /*06f0*/  LOP3.LUT R8, R3.reuse, 0xf00, RZ, 0xc0, !PT ;  /* 0x00000f0003087812 */ /* 0x040fe200078ec0ff */
[C---:B------:R-:W-:Y:S01]  /*0700*/  IMAD.SHL.U32 R5, R3.reuse, 0x10000000, RZ ;  /* 0x1000000003057824 */ /* 0x040fe200078e00ff */
[----:B------:R-:W-:Y:S01]  /*0710*/  LOP3.LUT R9, R3, 0xf000, RZ, 0xc0, !PT ;  /* 0x0000f00003097812 */ /* 0x000fe200078ec0ff */
[----:B------:R-:W-:Y:S01]  /*0720*/  IMAD.MOV.U32 R13, RZ, RZ, RZ ;  /* 0x000000ffff0d7224 */ /* 0x000fe200078e00ff */
[----:B------:R-:W-:Y:S01]  /*0730*/  LOP3.LUT R14, R4, 0xf0f0f0f, RZ, 0xc0, !PT ;  /* 0x0f0f0f0f040e7812 */ /* 0x000fe200078ec0ff */
[----:B------:R-:W-:Y:S01]  /*0740*/  IMAD.SHL.U32 R8, R8, 0x100000, RZ ;  /* 0x0010000008087824 */ /* 0x000fe200078e00ff */
[----:B------:R-:W-:Y:S01]  /*0750*/  SHF.R.S32.HI R5, RZ, 0x1c, R5 ;  /* 0x0000001cff057819 */ /* 0x000fe20000011405 */
[----:B------:R-:W-:-:S03]  /*0760*/  IMAD.U32 R9, R9, 0x10000, RZ ;  /* 0x0001000009097824 */ /* 0x000fc600078e00ff */
[----:B------:R-:W-:Y:S02]  /*0770*/  LOP3.LUT R5, R5, 0xff, RZ, 0xc0, !PT ;  /* 0x000000ff05057812 */ /* 0x000fe400078ec0ff */
[----:B------:R-:W-:Y:S02]  /*0780*/  SHF.R.S32.HI R8, RZ, 0x14, R8 ;  /* 0x00000014ff087819 */ /* 0x000fe40000011408 */
[----:B------:R-:W-:Y:S02]  /*0790*/  SHF.R.S32.HI R9, RZ, 0x14, R9 ;  /* 0x00000014ff097819 */ /* 0x000fe40000011409 */
[----:B------:R-:W-:Y:S02]  /*07a0*/  LOP3.LUT R5, R5, 0xff00, R8, 0xf8, !PT ;  /* 0x0000ff0005057812 */ /* 0x000fe400078ef808 */
[----:B------:R-:W-:-:S05]  /*07b0*/  LOP3.LUT R8, R3, 0xf0, RZ, 0xc0, !PT ;  /* 0x000000f003087812 */ /* 0x000fca00078ec0ff */
[----:B------:R-:W-:-:S05]  /*07c0*/  IMAD.SHL.U32 R8, R8, 0x1000000, RZ ;  /* 0x0100000008087824 */ /* 0x000fca00078e00ff */
[----:B------:R-:W-:-:S04]  /*07d0*/  SHF.R.S32.HI R8, RZ, 0x1c, R8 ;  /* 0x0000001cff087819 */ /* 0x000fc80000011408 */
[----:B------:R-:W-:-:S04]  /*07e0*/  LOP3.LUT R8, R8, 0xff, RZ, 0xc0, !PT ;  /* 0x000000ff08087812 */ /* 0x000fc800078ec0ff */
[----:B------:R-:W-:Y:S02]  /*07f0*/  LOP3.LUT R8, R8, 0xff00, R9, 0xf8, !PT ;  /* 0x0000ff0008087812 */ /* 0x000fe400078ef809 */
[----:B------:R-:W-:-:S05]  /*0800*/  LOP3.LUT R9, R3, 0xf0000, RZ, 0xc0, !PT ;  /* 0x000f000003097812 */ /* 0x000fca00078ec0ff */
[----:B------:R-:W-:-:S05]  /*0810*/  IMAD.SHL.U32 R9, R9, 0x1000, RZ ;  /* 0x0000100009097824 */ /* 0x000fca00078e00ff */
[----:B------:R-:W-:Y:S02]  /*0820*/  SHF.R.S32.HI R10, RZ, 0xc, R9 ;  /* 0x0000000cff0a7819 */ /* 0x000fe40000011409 */
[----:B------:R-:W-:Y:S02]  /*0830*/  LOP3.LUT R9, R3, 0xf00000, RZ, 0xc0, !PT ;  /* 0x00f0000003097812 */ /* 0x000fe400078ec0ff */
[----:B------:R-:W-:-:S03]  /*0840*/  LOP3.LUT R5, R5, 0xff0000, R10, 0xf8, !PT ;  /* 0x00ff000005057812 */ /* 0x000fc600078ef80a */
[----:B------:R-:W-:-:S05]  /*0850*/  IMAD.SHL.U32 R9, R9, 0x100, RZ ;  /* 0x0000010009097824 */ /* 0x000fca00078e00ff */
[----:B------:R-:W-:-:S04]  /*0860*/  SHF.R.S32.HI R9, RZ, 0xc, R9 ;  /* 0x0000000cff097819 */ /* 0x000fc80000011409 */
[----:B------:R-:W-:Y:S02]  /*0870*/  LOP3.LUT R8, R8, 0xff0000, R9, 0xf8, !PT ;  /* 0x00ff000008087812 */ /* 0x000fe400078ef809 */
[----:B------:R-:W-:-:S05]  /*0880*/  LOP3.LUT R9, R3, 0xf000000, RZ, 0xc0, !PT ;  /* 0x0f00000003097812 */ /* 0x000fca00078ec0ff */
[----:B------:R-:W-:-:S05]  /*0890*/  IMAD.SHL.U32 R9, R9, 0x10, RZ ;  /* 0x0000001009097824 */ /* 0x000fca00078e00ff */
[----:B------:R-:W-:Y:S01]  /*08a0*/  SHF.R.S32.HI R12, RZ, 0x4, R9 ;  /* 0x00000004ff0c7819 */ /* 0x000fe20000011409 */
[----:B------:R-:W-:-:S03]  /*08b0*/  IMAD.MOV.U32 R9, RZ, RZ, RZ ;  /* 0x000000ffff097224 */ /* 0x000fc600078e00ff */
[----:B------:R-:W-:Y:S02]  /*08c0*/  LOP3.LUT R12, R5, 0xff000000, R12, 0xf8, !PT ;  /* 0xff000000050c7812 */ /* 0x000fe400078ef80c */
[----:B------:R-:W-:-:S04]  /*08d0*/  LOP3.LUT R5, R3, 0xf0000000, RZ, 0xc0, !PT ;  /* 0xf000000003057812 */ /* 0x000fc800078ec0ff */
[----:B------:R-:W-:Y:S01]  /*08e0*/  SHF.R.S32.HI R5, RZ, 0x4, R5 ;  /* 0x00000004ff057819 */ /* 0x000fe20000011405 */
[----:B------:R-:W-:Y:S03]  /*08f0*/  IMMA.16816.S8.U8 R12, R12.ROW, R14.COL, RZ ;  /* 0x0000000e0c0c7237 */ /* 0x000fe600004014ff */
[----:B------:R-:W-:Y:S02]  /*0900*/  LOP3.LUT R8, R8, 0xff000000, R5, 0xf8, !PT ;  /* 0xff00000008087812 */ /* 0x000fe400078ef805 */
[----:B------:R-:W-:-:S04]  /*0910*/  LOP3.LUT R5, R4, 0xf0f0f0f0, RZ, 0xc0, !PT ;  /* 0xf0f0f0f004057812 */ /* 0x000fc800078ec0ff */
[----:B------:R-:W-:-:S07]  /*0920*/  SHF.R.U32.HI R5, RZ, 0x4, R5 ;  /* 0x00000004ff057819 */ /* 0x000fce0000011605 */
[----:B------:R-:W-:-:S15]  /*0930*/  IMMA.16816.S8.U8 R8, R8.ROW, R5.COL, RZ ;  /* 0x0000000508087237 */ /* 0x000fde00004014ff */
[----:B------:R-:W-:-:S04]  /*0940*/  NOP ;  /* 0x0000000000007918 */ /* 0x000fc80000000000 */
[----:B------:R-:W-:Y:S01]  /*0950*/  IADD3 R40, PT, PT, R12, UR4, R8 ;  /* 0x000000040c287c10 */ /* 0x000fe2000fffe008 */
[----:B------:R-:W-:Y:S01]  /*0960*/  IMAD.MOV.U32 R8, RZ, RZ, R0 ;  /* 0x000000ffff087224 */ /* 0x000fe200078e0000 */
[----:B------:R-:W-:Y:S01]  /*0970*/  IADD3 R41, PT, PT, R13, UR4, R9 ;  /* 0x000000040d297c10 */ /* 0x000fe2000fffe009 */
[----:B------:R-:W-:-:S04]  /*0980*/  IMAD.MOV.U32 R9, RZ, RZ, 0x0 ;  /* 0x00000000ff097424 */ /* 0x000fc800078e00ff */
[----:B------:R-:W-:Y:S05]  /*0990*/  RET.REL.NODEC R8 `(_Z19imma8832NaiveKernelPKjS0_Pj) ;  /* 0xfffffff408987950 */ /* 0x000fea0003c3ffff */
.L_x_1:
[----:B------:R-:W-:-:S00]  /*09a0*/  BRA `(.L_x_1) ;  /* 0xfffffffc00fc7947 */ /* 0x000fc0000383ffff */
[----:B------:R-:W-:-:S00]  /*09b0*/  NOP ;  /* 0x0000000000007918 */ /* 0x000fc00000000000 */
        /* <DEDUP_REMOVED lines=12> */
.L_x_2:


//--------------------- .nv.global.init           --------------------------
	.section	.nv.global.init,"aw",@progbits
.nv.global.init:
	.type		$str,@object
	.size		$str,(.L_0 - $str)
$str:
        /*0000*/ 	.byte	0x54, 0x68, 0x72, 0x65, 0x61, 0x64, 0x25, 0x75, 0x20, 0x69, 0x6d, 0x6d, 0x61, 0x20, 0x73, 0x74
        /*0010*/ 	.byte	0x61, 0x72, 0x74, 0x73, 0x20, 0x61, 0x74, 0x20, 0x63, 0x79, 0x63, 0x6c, 0x65, 0x20, 0x25, 0x75
        /*0020*/ 	.byte	0x2c, 0x20, 0x65, 0x6e, 0x64, 0x73, 0x20, 0x61, 0x74, 0x20, 0x63, 0x79, 0x63, 0x6c, 0x65, 0x20
        /*0030*/ 	.byte	0x25, 0x75, 0x2c, 0x20, 0x74, 0x61, 0x6b, 0x65, 0x73, 0x20, 0x25, 0x75, 0x20, 0x63, 0x79, 0x63
        /*0040*/ 	.byte	0x6c, 0x65, 0x73, 0x2e, 0x0a, 0x00
.L_0:


//--------------------- .nv.shared._Z19imma8832NaiveKernelPKjS0_Pj --------------------------
	.section	.nv.shared._Z19imma8832NaiveKernelPKjS0_Pj,"aw",@nobits
	.sectionflags	@""
	.align	4
.nv.shared._Z19imma8832NaiveKernelPKjS0_Pj:
	.zero		3840


//--------------------- .nv.shared.reserved.0     --------------------------
	.section	.nv.shared.reserved.0,"aw",@nobits
	.weak		__nv_reservedSMEM_offset_0_alias
	.size		__nv_reservedSMEM_offset_0_alias, 0, 64
	.other		__nv_reservedSMEM_offset_0_alias,@"STO_CUDA_RESERVED_SHARED STV_DEFAULT"
__nv_reservedSMEM_offset_0_alias:
	.zero		0
	.zero		64


//--------------------- .nv.constant0._Z19imma8832NaiveKernelPKjS0_Pj --------------------------
	.section	.nv.constant0._Z19imma8832NaiveKernelPKjS0_Pj,"a",@progbits
	.sectionflags	@""
	.align	4
.nv.constant0._Z19imma8832NaiveKernelPKjS0_Pj:
	.zero		920


//--------------------- SYMBOLS --------------------------

	.type		.nv.reservedSmem.offset0,@object
	.size		.nv.reservedSmem.offset0,0x4
	.type		.nv.reservedSmem.cap,@object
	.size		.nv.reservedSmem.cap,0x4
	.type		vprintf,@function
